//
// Generated by NVIDIA NVVM Compiler
//
// Compiler Build ID: CL-36424714
// Cuda compilation tools, release 13.0, V13.0.88
// Based on NVVM 20.0.0
//

.version 9.0
.target sm_100
.address_size 64

	// .globl	kmeans

.visible .entry kmeans(
	.param .u32 kmeans_param_0,
	.param .u32 kmeans_param_1,
	.param .u32 kmeans_param_2,
	.param .u64 .ptr .align 1 kmeans_param_3,
	.param .u64 .ptr .align 1 kmeans_param_4,
	.param .u64 .ptr .align 1 kmeans_param_5
)
{
	.reg .pred 	%p<18>;
	.reg .b32 	%r<81>;
	.reg .b32 	%f<96>;
	.reg .b64 	%rd<54>;

	ld.param.u32 	%r40, [kmeans_param_0];
	ld.param.u32 	%r41, [kmeans_param_1];
	ld.param.u32 	%r42, [kmeans_param_2];
	ld.param.u64 	%rd7, [kmeans_param_3];
	ld.param.u64 	%rd8, [kmeans_param_4];
	cvta.to.global.u64 	%rd1, %rd8;
	cvta.to.global.u64 	%rd2, %rd7;
	mov.u32 	%r1, %tid.x;
	mov.u32 	%r2, %tid.y;
	mov.u32 	%r3, %ctaid.x;
	setp.lt.s32 	%p1, %r41, 1;
	mov.b32 	%r80, 0;
	@%p1 bra 	$L__BB0_21;
	setp.lt.s32 	%p2, %r42, 1;
	shl.b32 	%r44, %r3, 10;
	shl.b32 	%r45, %r2, 5;
	add.s32 	%r46, %r45, %r1;
	add.s32 	%r4, %r46, %r44;
	@%p2 bra 	$L__BB0_15;
	and.b32  	%r5, %r42, 7;
	and.b32  	%r6, %r42, 2147483640;
	and.b32  	%r7, %r42, 1;
	neg.s32 	%r8, %r6;
	shl.b32 	%r9, %r40, 3;
	mov.f32 	%f84, 0f7F61B1E6;
	mov.b32 	%r65, 0;
	mul.wide.s32 	%rd38, %r40, 4;
	mov.u32 	%r80, %r65;
$L__BB0_3:
	setp.lt.u32 	%p9, %r42, 8;
	mul.lo.s32 	%r12, %r65, %r42;
	mov.f32 	%f92, 0f00000000;
	mov.b32 	%r70, 0;
	@%p9 bra 	$L__BB0_6;
	mul.wide.u32 	%rd9, %r12, 4;
	add.s64 	%rd10, %rd1, %rd9;
	add.s64 	%rd53, %rd10, 16;
	mov.f32 	%f92, 0f00000000;
	mov.u32 	%r67, %r4;
	mov.u32 	%r68, %r8;
$L__BB0_5:
	.pragma "nounroll";
	mul.wide.s32 	%rd11, %r67, 4;
	add.s64 	%rd12, %rd2, %rd11;
	ld.global.f32 	%f26, [%rd12];
	ld.global.f32 	%f27, [%rd53+-16];
	sub.f32 	%f28, %f26, %f27;
	fma.rn.f32 	%f29, %f28, %f28, %f92;
	mul.wide.s32 	%rd13, %r40, 4;
	add.s64 	%rd14, %rd12, %rd13;
	ld.global.f32 	%f30, [%rd14];
	ld.global.f32 	%f31, [%rd53+-12];
	sub.f32 	%f32, %f30, %f31;
	fma.rn.f32 	%f33, %f32, %f32, %f29;
	add.s64 	%rd15, %rd14, %rd13;
	ld.global.f32 	%f34, [%rd15];
	ld.global.f32 	%f35, [%rd53+-8];
	sub.f32 	%f36, %f34, %f35;
	fma.rn.f32 	%f37, %f36, %f36, %f33;
	add.s64 	%rd16, %rd15, %rd13;
	ld.global.f32 	%f38, [%rd16];
	ld.global.f32 	%f39, [%rd53+-4];
	sub.f32 	%f40, %f38, %f39;
	fma.rn.f32 	%f41, %f40, %f40, %f37;
	add.s64 	%rd17, %rd16, %rd13;
	ld.global.f32 	%f42, [%rd17];
	ld.global.f32 	%f43, [%rd53];
	sub.f32 	%f44, %f42, %f43;
	fma.rn.f32 	%f45, %f44, %f44, %f41;
	add.s64 	%rd18, %rd17, %rd13;
	ld.global.f32 	%f46, [%rd18];
	ld.global.f32 	%f47, [%rd53+4];
	sub.f32 	%f48, %f46, %f47;
	fma.rn.f32 	%f49, %f48, %f48, %f45;
	add.s64 	%rd19, %rd18, %rd13;
	ld.global.f32 	%f50, [%rd19];
	ld.global.f32 	%f51, [%rd53+8];
	sub.f32 	%f52, %f50, %f51;
	fma.rn.f32 	%f53, %f52, %f52, %f49;
	add.s64 	%rd20, %rd19, %rd13;
	ld.global.f32 	%f54, [%rd20];
	ld.global.f32 	%f55, [%rd53+12];
	sub.f32 	%f56, %f54, %f55;
	fma.rn.f32 	%f92, %f56, %f56, %f53;
	add.s32 	%r68, %r68, 8;
	add.s32 	%r67, %r67, %r9;
	add.s64 	%rd53, %rd53, 32;
	setp.ne.s32 	%p10, %r68, 0;
	mov.u32 	%r70, %r6;
	@%p10 bra 	$L__BB0_5;
$L__BB0_6:
	setp.eq.s32 	%p11, %r5, 0;
	@%p11 bra 	$L__BB0_14;
	add.s32 	%r53, %r5, -1;
	setp.lt.u32 	%p12, %r53, 3;
	@%p12 bra 	$L__BB0_9;
	mad.lo.s32 	%r54, %r70, %r40, %r4;
	mul.wide.s32 	%rd21, %r54, 4;
	add.s64 	%rd22, %rd2, %rd21;
	ld.global.f32 	%f58, [%rd22];
	add.s32 	%r55, %r70, %r12;
	mul.wide.u32 	%rd23, %r55, 4;
	add.s64 	%rd24, %rd1, %rd23;
	ld.global.f32 	%f59, [%rd24];
	sub.f32 	%f60, %f58, %f59;
	fma.rn.f32 	%f61, %f60, %f60, %f92;
	add.s64 	%rd26, %rd22, %rd38;
	ld.global.f32 	%f62, [%rd26];
	cvt.u64.u32 	%rd27, %r12;
	cvt.u64.u32 	%rd28, %r70;
	add.s64 	%rd29, %rd28, %rd27;
	shl.b64 	%rd30, %rd29, 2;
	add.s64 	%rd31, %rd1, %rd30;
	ld.global.f32 	%f63, [%rd31+4];
	sub.f32 	%f64, %f62, %f63;
	fma.rn.f32 	%f65, %f64, %f64, %f61;
	add.s64 	%rd32, %rd26, %rd38;
	ld.global.f32 	%f66, [%rd32];
	ld.global.f32 	%f67, [%rd31+8];
	sub.f32 	%f68, %f66, %f67;
	fma.rn.f32 	%f69, %f68, %f68, %f65;
	add.s64 	%rd33, %rd32, %rd38;
	ld.global.f32 	%f70, [%rd33];
	ld.global.f32 	%f71, [%rd31+12];
	sub.f32 	%f72, %f70, %f71;
	fma.rn.f32 	%f92, %f72, %f72, %f69;
	add.s32 	%r70, %r70, 4;
$L__BB0_9:
	and.b32  	%r56, %r42, 3;
	setp.eq.s32 	%p13, %r56, 0;
	@%p13 bra 	$L__BB0_14;
	setp.eq.s32 	%p14, %r56, 1;
	@%p14 bra 	$L__BB0_12;
	mad.lo.s32 	%r57, %r70, %r40, %r4;
	mul.wide.s32 	%rd34, %r57, 4;
	add.s64 	%rd35, %rd2, %rd34;
	ld.global.f32 	%f74, [%rd35];
	add.s32 	%r58, %r70, %r12;
	mul.wide.u32 	%rd36, %r58, 4;
	add.s64 	%rd37, %rd1, %rd36;
	ld.global.f32 	%f75, [%rd37];
	sub.f32 	%f76, %f74, %f75;
	fma.rn.f32 	%f77, %f76, %f76, %f92;
	add.s64 	%rd39, %rd35, %rd38;
	ld.global.f32 	%f78, [%rd39];
	cvt.u64.u32 	%rd40, %r12;
	cvt.u64.u32 	%rd41, %r70;
	add.s64 	%rd42, %rd41, %rd40;
	shl.b64 	%rd43, %rd42, 2;
	add.s64 	%rd44, %rd1, %rd43;
	ld.global.f32 	%f79, [%rd44+4];
	sub.f32 	%f80, %f78, %f79;
	fma.rn.f32 	%f92, %f80, %f80, %f77;
	add.s32 	%r70, %r70, 2;
$L__BB0_12:
	setp.eq.s32 	%p15, %r7, 0;
	@%p15 bra 	$L__BB0_14;
	mad.lo.s32 	%r59, %r70, %r40, %r4;
	mul.wide.s32 	%rd45, %r59, 4;
	add.s64 	%rd46, %rd2, %rd45;
	ld.global.f32 	%f81, [%rd46];
	add.s32 	%r60, %r70, %r12;
	mul.wide.u32 	%rd47, %r60, 4;
	add.s64 	%rd48, %rd1, %rd47;
	ld.global.f32 	%f82, [%rd48];
	sub.f32 	%f83, %f81, %f82;
	fma.rn.f32 	%f92, %f83, %f83, %f92;
$L__BB0_14:
	setp.lt.f32 	%p16, %f92, %f84;
	selp.b32 	%r80, %r65, %r80, %p16;
	selp.f32 	%f84, %f92, %f84, %p16;
	add.s32 	%r65, %r65, 1;
	setp.eq.s32 	%p17, %r65, %r41;
	@%p17 bra 	$L__BB0_21;
	bra.uni 	$L__BB0_3;
$L__BB0_15:
	and.b32  	%r24, %r41, 3;
	setp.lt.u32 	%p3, %r41, 4;
	mov.f32 	%f94, 0f7F61B1E6;
	mov.b32 	%r77, 0;
	mov.u32 	%r80, %r77;
	@%p3 bra 	$L__BB0_18;
	and.b32  	%r77, %r41, 2147483644;
	mov.f32 	%f94, 0f7F61B1E6;
	mov.b32 	%r72, 0;
	mov.u32 	%r80, %r72;
$L__BB0_17:
	setp.gt.f32 	%p4, %f94, 0f00000000;
	selp.b32 	%r80, %r72, %r80, %p4;
	selp.f32 	%f94, 0f00000000, %f94, %p4;
	add.s32 	%r72, %r72, 4;
	setp.ne.s32 	%p5, %r72, %r77;
	@%p5 bra 	$L__BB0_17;
$L__BB0_18:
	setp.eq.s32 	%p6, %r24, 0;
	@%p6 bra 	$L__BB0_21;
	mov.b32 	%r79, 0;
$L__BB0_20:
	.pragma "nounroll";
	setp.gt.f32 	%p7, %f94, 0f00000000;
	selp.b32 	%r80, %r77, %r80, %p7;
	selp.f32 	%f94, 0f00000000, %f94, %p7;
	add.s32 	%r77, %r77, 1;
	add.s32 	%r79, %r79, 1;
	setp.ne.s32 	%p8, %r79, %r24;
	@%p8 bra 	$L__BB0_20;
$L__BB0_21:
	ld.param.u64 	%rd52, [kmeans_param_5];
	cvta.to.global.u64 	%rd49, %rd52;
	shl.b32 	%r61, %r3, 10;
	shl.b32 	%r62, %r2, 5;
	add.s32 	%r63, %r62, %r1;
	add.s32 	%r64, %r61, %r63;
	mul.wide.u32 	%rd50, %r64, 4;
	add.s64 	%rd51, %rd49, %rd50;
	st.global.u32 	[%rd51], %r80;
	ret;

}


// ===== COMPILED SASS (sm_100) =====

	.target	sm_100

	.elftype	@"ET_EXEC"


//--------------------- .note.nv.tkinfo           --------------------------
	.section	.note.nv.tkinfo,"",@"SHT_NOTE"
	.sectionflags	@"SHF_NOTE_NV_TKINFO"
	.tkinfo
        /*0018*/ 	.word	0x00000002
        /*0030*/ 	.string	""
        /*0030*/ 	.string	"ptxas"
        /*0030*/ 	.string	"Cuda compilation tools, release 13.0, V13.0.88"
        /*0030*/ 	.string	"Build cuda_13.0.r13.0/compiler.36424714_0"
        /*0030*/ 	.string	"-arch sm_100 -m 64 "



//--------------------- .note.nv.cuinfo           --------------------------
	.section	.note.nv.cuinfo,"",@"SHT_NOTE"
	.sectionflags	@"SHF_NOTE_NV_CUINFO"
        /*0018*/ 	.short	0x0002
        /*001a*/ 	.short	0x0064
        /*001c*/ 	.short	0x0082
	.zero		2


//--------------------- .nv.info                  --------------------------
	.section	.nv.info,"",@"SHT_CUDA_INFO"
	.align	4


	//----- nvinfo : EIATTR_REGCOUNT
	.align		4
        /*0000*/ 	.byte	0x04, 0x2f
        /*0002*/ 	.short	(.L_1 - .L_0)
	.align		4
.L_0:
        /*0004*/ 	.word	index@(kmeans)
        /*0008*/ 	.word	0x00000020


	//----- nvinfo : EIATTR_FRAME_SIZE
	.align		4
.L_1:
        /*000c*/ 	.byte	0x04, 0x11
        /*000e*/ 	.short	(.L_3 - .L_2)
	.align		4
.L_2:
        /*0010*/ 	.word	index@(kmeans)
        /*0014*/ 	.word	0x00000000


	//----- nvinfo : EIATTR_MIN_STACK_SIZE
	.align		4
.L_3:
        /*0018*/ 	.byte	0x04, 0x12
        /*001a*/ 	.short	(.L_5 - .L_4)
	.align		4
.L_4:
        /*001c*/ 	.word	index@(kmeans)
        /*0020*/ 	.word	0x00000000
.L_5:


//--------------------- .nv.compat                --------------------------
	.section	.nv.compat,"",@"SHT_CUDA_COMPAT_INFO"
	.align	4
        /*0000*/ 	.byte	0x02, 0x09, 0x00, 0x00, 0x02, 0x02, 0x01, 0x00, 0x02, 0x05, 0x05, 0x00, 0x03, 0x07, 0x01, 0x01
        /*0010*/ 	.byte	0x02, 0x03, 0x00, 0x00, 0x02, 0x06, 0x01, 0x00, 0x04, 0x0b, 0x08, 0x00, 0x09, 0x00, 0x00, 0x00
        /*0020*/ 	.byte	0x00, 0x00, 0x00, 0x00


//--------------------- .nv.info.kmeans           --------------------------
	.section	.nv.info.kmeans,"",@"SHT_CUDA_INFO"
	.sectionflags	@""
	.align	4


	//----- nvinfo : EIATTR_CUDA_API_VERSION
	.align		4
        /*0000*/ 	.byte	0x04, 0x37
        /*0002*/ 	.short	(.L_7 - .L_6)
.L_6:
        /*0004*/ 	.word	0x00000082


	//----- nvinfo : EIATTR_KPARAM_INFO
	.align		4
.L_7:
        /*0008*/ 	.byte	0x04, 0x17
        /*000a*/ 	.short	(.L_9 - .L_8)
.L_8:
        /*000c*/ 	.word	0x00000000
        /*0010*/ 	.short	0x0005
        /*0012*/ 	.short	0x0020
        /*0014*/ 	.byte	0x00, 0xf5, 0x21, 0x00


	//----- nvinfo : EIATTR_KPARAM_INFO
	.align		4
.L_9:
        /*0018*/ 	.byte	0x04, 0x17
        /*001a*/ 	.short	(.L_11 - .L_10)
.L_10:
        /*001c*/ 	.word	0x00000000
        /*0020*/ 	.short	0x0004
        /*0022*/ 	.short	0x0018
        /*0024*/ 	.byte	0x00, 0xf5, 0x21, 0x00


	//----- nvinfo : EIATTR_KPARAM_INFO
	.align		4
.L_11:
        /*0028*/ 	.byte	0x04, 0x17
        /*002a*/ 	.short	(.L_13 - .L_12)
.L_12:
        /*002c*/ 	.word	0x00000000
        /*0030*/ 	.short	0x0003
        /*0032*/ 	.short	0x0010
        /*0034*/ 	.byte	0x00, 0xf5, 0x21, 0x00


	//----- nvinfo : EIATTR_KPARAM_INFO
	.align		4
.L_13:
        /*0038*/ 	.byte	0x04, 0x17
        /*003a*/ 	.short	(.L_15 - .L_14)
.L_14:
        /*003c*/ 	.word	0x00000000
        /*0040*/ 	.short	0x0002
        /*0042*/ 	.short	0x0008
        /*0044*/ 	.byte	0x00, 0xf0, 0x11, 0x00


	//----- nvinfo : EIATTR_KPARAM_INFO
	.align		4
.L_15:
        /*0048*/ 	.byte	0x04, 0x17
        /*004a*/ 	.short	(.L_17 - .L_16)
.L_16:
        /*004c*/ 	.word	0x00000000
        /*0050*/ 	.short	0x0001
        /*0052*/ 	.short	0x0004
        /*0054*/ 	.byte	0x00, 0xf0, 0x11, 0x00


	//----- nvinfo : EIATTR_KPARAM_INFO
	.align		4
.L_17:
        /*0058*/ 	.byte	0x04, 0x17
        /*005a*/ 	.short	(.L_19 - .L_18)
.L_18:
        /*005c*/ 	.word	0x00000000
        /*0060*/ 	.short	0x0000
        /*0062*/ 	.short	0x0000
        /*0064*/ 	.byte	0x00, 0xf0, 0x11, 0x00


	//----- nvinfo : EIATTR_SPARSE_MMA_MASK
	.align		4
.L_19:
        /*0068*/ 	.byte	0x03, 0x50
        /*006a*/ 	.short	0x0000


	//----- nvinfo : EIATTR_MAXREG_COUNT
	.align		4
        /*006c*/ 	.byte	0x03, 0x1b
        /*006e*/ 	.short	0x00ff


	//----- nvinfo : EIATTR_MERCURY_ISA_VERSION
	.align		4
        /*0070*/ 	.byte	0x03, 0x5f
        /*0072*/ 	.short	0x0101


	//----- nvinfo : EIATTR_VRC_CTA_INIT_COUNT
	.align		4
        /*0074*/ 	.byte	0x02, 0x4a
	.zero		1
	.zero		1


	//----- nvinfo : EIATTR_EXIT_INSTR_OFFSETS
	.align		4
        /*0078*/ 	.byte	0x04, 0x1c
        /*007a*/ 	.short	(.L_21 - .L_20)


	//   ....[0]....
.L_20:
        /*007c*/ 	.word	0x00000eb0


	//----- nvinfo : EIATTR_CBANK_PARAM_SIZE
	.align		4
.L_21:
        /*0080*/ 	.byte	0x03, 0x19
        /*0082*/ 	.short	0x0028


	//----- nvinfo : EIATTR_PARAM_CBANK
	.align		4
        /*0084*/ 	.byte	0x04, 0x0a
        /*0086*/ 	.short	(.L_23 - .L_22)
	.align		4
.L_22:
        /*0088*/ 	.word	index@(.nv.constant0.kmeans)
        /*008c*/ 	.short	0x0380
        /*008e*/ 	.short	0x0028


	//----- nvinfo : EIATTR_SW_WAR
	.align		4
.L_23:
        /*0090*/ 	.byte	0x04, 0x36
        /*0092*/ 	.short	(.L_25 - .L_24)
.L_24:
        /*0094*/ 	.word	0x00000008
.L_25:


//--------------------- .nv.callgraph             --------------------------
	.section	.nv.callgraph,"",@"SHT_CUDA_CALLGRAPH"
	.align	4
	.sectionentsize	8
	.align		4
        /*0000*/ 	.word	0x00000000
	.align		4
        /*0004*/ 	.word	0xffffffff
	.align		4
        /*0008*/ 	.word	0x00000000
	.align		4
        /*000c*/ 	.word	0xfffffffe
	.align		4
        /*0010*/ 	.word	0x00000000
	.align		4
        /*0014*/ 	.word	0xfffffffd
	.align		4
        /*0018*/ 	.word	0x00000000
	.align		4
        /*001c*/ 	.word	0xfffffffc


//--------------------- .text.kmeans              --------------------------
	.section	.text.kmeans,"ax",@progbits
	.align	128
        .global         kmeans
        .type           kmeans,@function
        .size           kmeans,(.L_x_15 - kmeans)
        .other          kmeans,@"STO_CUDA_ENTRY STV_DEFAULT"
kmeans:
.text.kmeans:
[----:B------:R-:W-:Y:S01]  /*0000*/  LDC R1, c[0x0][0x37c] ;  /* 0x0000df00ff017b82 */ /* 0x000fe20000000800 */
[----:B------:R-:W0:Y:S01]  /*0010*/  LDCU UR4, c[0x0][0x384] ;  /* 0x00007080ff0477ac */ /* 0x000e220008000800 */
[----:B------:R-:W1:Y:S01]  /*0020*/  S2R R0, SR_TID.X ;  /* 0x0000000000007919 */ /* 0x000e620000002100 */
[----:B------:R-:W-:Y:S01]  /*0030*/  HFMA2 R16, -RZ, RZ, 0, 0 ;  /* 0x00000000ff107431 */ /* 0x000fe200000001ff */
[----:B------:R-:W2:Y:S01]  /*0040*/  LDCU.64 UR10, c[0x0][0x358] ;  /* 0x00006b00ff0a77ac */ /* 0x000ea20008000a00 */
[----:B------:R-:W3:Y:S01]  /*0050*/  S2R R15, SR_TID.Y ;  /* 0x00000000000f7919 */ /* 0x000ee20000002200 */
[----:B------:R-:W4:Y:S01]  /*0060*/  S2R R14, SR_CTAID.X ;  /* 0x00000000000e7919 */ /* 0x000f220000002500 */
[----:B0-----:R-:W-:-:S09]  /*0070*/  UISETP.GE.AND UP0, UPT, UR4, 0x1, UPT ;  /* 0x000000010400788c */ /* 0x001fd2000bf06270 */
[----:B--2---:R-:W-:Y:S05]  /*0080*/  BRA.U !UP0, `(.L_x_0) ;  /* 0x0000000d08747547 */ /* 0x004fea000b800000 */
[----:B------:R-:W0:Y:S01]  /*0090*/  LDCU UR5, c[0x0][0x388] ;  /* 0x00007100ff0577ac */ /* 0x000e220008000800 */
[----:B-1-3--:R-:W-:-:S05]  /*00a0*/  LEA R17, R15, R0, 0x5 ;  /* 0x000000000f117211 */ /* 0x00afca00078e28ff */
[----:B----4-:R-:W-:Y:S01]  /*00b0*/  IMAD R17, R14, 0x400, R17 ;  /* 0x000004000e117824 */ /* 0x010fe200078e0211 */
[----:B0-----:R-:W-:-:S09]  /*00c0*/  UISETP.GE.AND UP0, UPT, UR5, 0x1, UPT ;  /* 0x000000010500788c */ /* 0x001fd2000bf06270 */
[----:B------:R-:W-:Y:S05]  /*00d0*/  BRA.U !UP0, `(.L_x_1) ;  /* 0x0000000908647547 */ /* 0x000fea000b800000 */
[----:B------:R-:W-:Y:S01]  /*00e0*/  HFMA2 R19, -RZ, RZ, 0, 0 ;  /* 0x00000000ff137431 */ /* 0x000fe200000001ff */
[----:B------:R-:W-:Y:S01]  /*00f0*/  ULOP3.LUT UR6, UR5, 0x7ffffff8, URZ, 0xc0, !UPT ;  /* 0x7ffffff805067892 */ /* 0x000fe2000f8ec0ff */
[----:B------:R-:W-:Y:S01]  /*0100*/  MOV R18, 0x7f61b1e6 ;  /* 0x7f61b1e600127802 */ /* 0x000fe20000000f00 */
[----:B------:R-:W-:Y:S01]  /*0110*/  IMAD.MOV.U32 R16, RZ, RZ, RZ ;  /* 0x000000ffff107224 */ /* 0x000fe200078e00ff */
[----:B------:R-:W-:Y:S02]  /*0120*/  ULOP3.LUT UR5, UR5, 0x7, URZ, 0xc0, !UPT ;  /* 0x0000000705057892 */ /* 0x000fe4000f8ec0ff */
[----:B------:R-:W-:-:S12]  /*0130*/  UIADD3 UR7, UPT, UPT, -UR6, URZ, URZ ;  /* 0x000000ff06077290 */ /* 0x000fd8000fffe1ff */
.L_x_7:
[----:B------:R-:W0:Y:S01]  /*0140*/  LDCU UR12, c[0x0][0x388] ;  /* 0x00007100ff0c77ac */ /* 0x000e220008000800 */
[----:B------:R-:W-:Y:S01]  /*0150*/  MOV R25, RZ ;  /* 0x000000ff00197202 */ /* 0x000fe20000000f00 */
[----:B------:R-:W-:Y:S01]  /*0160*/  UMOV UR4, URZ ;  /* 0x000000ff00047c82 */ /* 0x000fe20008000000 */
[----:B0-----:R-:W-:Y:S02]  /*0170*/  UISETP.GE.U32.AND UP0, UPT, UR12, 0x8, UPT ;  /* 0x000000080c00788c */ /* 0x001fe4000bf06070 */
[----:B------:R-:W-:-:S07]  /*0180*/  IMAD R21, R19, UR12, RZ ;  /* 0x0000000c13157c24 */ /* 0x000fce000f8e02ff */
[----:B------:R-:W-:Y:S05]  /*0190*/  BRA.U !UP0, `(.L_x_2) ;  /* 0x0000000108e07547 */ /* 0x000fea000b800000 */
[----:B------:R-:W0:Y:S01]  /*01a0*/  LDC.64 R2, c[0x0][0x398] ;  /* 0x0000e600ff027b82 */ /* 0x000e220000000a00 */
[----:B------:R-:W-:Y:S01]  /*01b0*/  MOV R25, RZ ;  /* 0x000000ff00197202 */ /* 0x000fe20000000f00 */
[----:B------:R-:W-:Y:S01]  /*01c0*/  IMAD.MOV.U32 R20, RZ, RZ, R17 ;  /* 0x000000ffff147224 */ /* 0x000fe200078e0011 */
[----:B------:R-:W-:Y:S01]  /*01d0*/  UMOV UR4, UR7 ;  /* 0x0000000700047c82 */ /* 0x000fe20008000000 */
[----:B0-----:R-:W-:-:S03]  /*01e0*/  IMAD.WIDE.U32 R2, R21, 0x4, R2 ;  /* 0x0000000415027825 */ /* 0x001fc600078e0002 */
[----:B------:R-:W-:-:S04]  /*01f0*/  IADD3 R2, P0, PT, R2, 0x10, RZ ;  /* 0x0000001002027810 */ /* 0x000fc80007f1e0ff */
[----:B------:R-:W-:-:S09]  /*0200*/  IADD3.X R3, PT, PT, RZ, R3, RZ, P0, !PT ;  /* 0x00000003ff037210 */ /* 0x000fd200007fe4ff */
.L_x_3:
[----:B------:R-:W0:Y:S01]  /*0210*/  LDC.64 R10, c[0x0][0x390] ;  /* 0x0000e400ff0a7b82 */ /* 0x000e220000000a00 */
[----:B------:R-:W2:Y:S04]  /*0220*/  LDG.E R26, desc[UR10][R2.64+-0x10] ;  /* 0xfffff00a021a7981 */ /* 0x000ea8000c1e1900 */
[----:B------:R-:W3:Y:S03]  /*0230*/  LDG.E R22, desc[UR10][R2.64+-0xc] ;  /* 0xfffff40a02167981 */ /* 0x000ee6000c1e1900 */
[----:B------:R-:W1:Y:S01]  /*0240*/  LDC R23, c[0x0][0x380] ;  /* 0x0000e000ff177b82 */ /* 0x000e620000000800 */
[----:B------:R-:W4:Y:S01]  /*0250*/  LDG.E R24, desc[UR10][R2.64+-0x8] ;  /* 0xfffff80a02187981 */ /* 0x000f22000c1e1900 */
[----:B0-----:R-:W-:-:S05]  /*0260*/  IMAD.WIDE R10, R20, 0x4, R10 ;  /* 0x00000004140a7825 */ /* 0x001fca00078e020a */
[----:B------:R0:W2:Y:S01]  /*0270*/  LDG.E R28, desc[UR10][R10.64] ;  /* 0x0000000a0a1c7981 */ /* 0x0000a2000c1e1900 */
[----:B-1----:R-:W-:-:S05]  /*0280*/  IMAD.WIDE R12, R23, 0x4, R10 ;  /* 0x00000004170c7825 */ /* 0x002fca00078e020a */
[----:B------:R-:W3:Y:S01]  /*0290*/  LDG.E R27, desc[UR10][R12.64] ;  /* 0x0000000a0c1b7981 */ /* 0x000ee2000c1e1900 */
[----:B------:R-:W-:-:S05]  /*02a0*/  IMAD.WIDE R8, R23, 0x4, R12 ;  /* 0x0000000417087825 */ /* 0x000fca00078e020c */
[----:B------:R1:W4:Y:S01]  /*02b0*/  LDG.E R29, desc[UR10][R8.64] ;  /* 0x0000000a081d7981 */ /* 0x000322000c1e1900 */
[----:B------:R-:W-:-:S03]  /*02c0*/  IMAD.WIDE R4, R23, 0x4, R8 ;  /* 0x0000000417047825 */ /* 0x000fc600078e0208 */
[----:B------:R-:W5:Y:S01]  /*02d0*/  LDG.E R13, desc[UR10][R2.64+-0x4] ;  /* 0xfffffc0a020d7981 */ /* 0x000f62000c1e1900 */
[----:B------:R-:W-:-:S03]  /*02e0*/  IMAD.WIDE R6, R23, 0x4, R4 ;  /* 0x0000000417067825 */ /* 0x000fc600078e0204 */
[----:B------:R1:W5:Y:S01]  /*02f0*/  LDG.E R12, desc[UR10][R4.64] ;  /* 0x0000000a040c7981 */ /* 0x000362000c1e1900 */
[----:B0-----:R-:W-:-:S03]  /*0300*/  IMAD.WIDE R10, R23, 0x4, R6 ;  /* 0x00000004170a7825 */ /* 0x001fc600078e0206 */
[----:B------:R-:W5:Y:S01]  /*0310*/  LDG.E R7, desc[UR10][R6.64] ;  /* 0x0000000a06077981 */ /* 0x000f62000c1e1900 */
[----:B-1----:R-:W-:-:S04]  /*0320*/  IMAD.WIDE R8, R23, 0x4, R10 ;  /* 0x0000000417087825 */ /* 0x002fc800078e020a */
[----:B------:R-:W-:Y:S01]  /*0330*/  IMAD.WIDE R4, R23, 0x4, R8 ;  /* 0x0000000417047825 */ /* 0x000fe200078e0208 */
[----:B------:R-:W5:Y:S05]  /*0340*/  LDG.E R6, desc[UR10][R2.64+0xc] ;  /* 0x00000c0a02067981 */ /* 0x000f6a000c1e1900 */
[----:B------:R-:W5:Y:S01]  /*0350*/  LDG.E R5, desc[UR10][R4.64] ;  /* 0x0000000a04057981 */ /* 0x000f62000c1e1900 */
[----:B--2---:R-:W-:-:S03]  /*0360*/  FADD R28, R28, -R26 ;  /* 0x8000001a1c1c7221 */ /* 0x004fc60000000000 */
[----:B------:R-:W2:Y:S01]  /*0370*/  LDG.E R26, desc[UR10][R2.64] ;  /* 0x0000000a021a7981 */ /* 0x000ea2000c1e1900 */
[----:B------:R-:W-:-:S03]  /*0380*/  FFMA R25, R28, R28, R25 ;  /* 0x0000001c1c197223 */ /* 0x000fc60000000019 */
[----:B------:R-:W2:Y:S01]  /*0390*/  LDG.E R28, desc[UR10][R10.64] ;  /* 0x0000000a0a1c7981 */ /* 0x000ea2000c1e1900 */
[----:B---3--:R-:W-:-:S03]  /*03a0*/  FADD R27, R27, -R22 ;  /* 0x800000161b1b7221 */ /* 0x008fc60000000000 */
[----:B------:R-:W3:Y:S04]  /*03b0*/  LDG.E R22, desc[UR10][R8.64] ;  /* 0x0000000a08167981 */ /* 0x000ee8000c1e1900 */
[----:B------:R-:W3:Y:S04]  /*03c0*/  LDG.E R11, desc[UR10][R2.64+0x4] ;  /* 0x0000040a020b7981 */ /* 0x000ee8000c1e1900 */
[----:B------:R0:W3:Y:S01]  /*03d0*/  LDG.E R9, desc[UR10][R2.64+0x8] ;  /* 0x0000080a02097981 */ /* 0x0000e2000c1e1900 */
[----:B------:R-:W-:Y:S01]  /*03e0*/  FFMA R25, R27, R27, R25 ;  /* 0x0000001b1b197223 */ /* 0x000fe20000000019 */
[----:B----4-:R-:W-:Y:S01]  /*03f0*/  FADD R24, R29, -R24 ;  /* 0x800000181d187221 */ /* 0x010fe20000000000 */
[----:B-----5:R-:W-:-:S03]  /*0400*/  FADD R12, R12, -R13 ;  /* 0x8000000d0c0c7221 */ /* 0x020fc60000000000 */
[----:B------:R-:W-:Y:S01]  /*0410*/  FFMA R25, R24, R24, R25 ;  /* 0x0000001818197223 */ /* 0x000fe20000000019 */
[----:B------:R-:W-:-:S03]  /*0420*/  UIADD3 UR4, UPT, UPT, UR4, 0x8, URZ ;  /* 0x0000000804047890 */ /* 0x000fc6000fffe0ff */
[----:B------:R-:W-:Y:S01]  /*0430*/  FFMA R25, R12, R12, R25 ;  /* 0x0000000c0c197223 */ /* 0x000fe20000000019 */
[----:B------:R-:W-:Y:S01]  /*0440*/  UISETP.NE.AND UP0, UPT, UR4, URZ, UPT ;  /* 0x000000ff0400728c */ /* 0x000fe2000bf05270 */
[----:B0-----:R-:W-:Y:S01]  /*0450*/  IADD3 R2, P0, PT, R2, 0x20, RZ ;  /* 0x0000002002027810 */ /* 0x001fe20007f1e0ff */
[----:B------:R-:W-:-:S03]  /*0460*/  IMAD R20, R23, 0x8, R20 ;  /* 0x0000000817147824 */ /* 0x000fc600078e0214 */
[----:B------:R-:W-:Y:S01]  /*0470*/  IADD3.X R3, PT, PT, RZ, R3, RZ, P0, !PT ;  /* 0x00000003ff037210 */ /* 0x000fe200007fe4ff */
[----:B------:R-:W-:Y:S01]  /*0480*/  FADD R6, R5, -R6 ;  /* 0x8000000605067221 */ /* 0x000fe20000000000 */
[----:B--2---:R-:W-:-:S04]  /*0490*/  FADD R26, R7, -R26 ;  /* 0x8000001a071a7221 */ /* 0x004fc80000000000 */
[----:B------:R-:W-:Y:S01]  /*04a0*/  FFMA R25, R26, R26, R25 ;  /* 0x0000001a1a197223 */ /* 0x000fe20000000019 */
[----:B---3--:R-:W-:-:S04]  /*04b0*/  FADD R28, R28, -R11 ;  /* 0x8000000b1c1c7221 */ /* 0x008fc80000000000 */
[----:B------:R-:W-:Y:S01]  /*04c0*/  FFMA R25, R28, R28, R25 ;  /* 0x0000001c1c197223 */ /* 0x000fe20000000019 */
[----:B------:R-:W-:-:S04]  /*04d0*/  FADD R22, R22, -R9 ;  /* 0x8000000916167221 */ /* 0x000fc80000000000 */
[----:B------:R-:W-:-:S04]  /*04e0*/  FFMA R25, R22, R22, R25 ;  /* 0x0000001616197223 */ /* 0x000fc80000000019 */
[----:B------:R-:W-:Y:S01]  /*04f0*/  FFMA R25, R6, R6, R25 ;  /* 0x0000000606197223 */ /* 0x000fe20000000019 */
[----:B------:R-:W-:Y:S06]  /*0500*/  BRA.U UP0, `(.L_x_3) ;  /* 0xfffffffd00407547 */ /* 0x000fec000b83ffff */
[----:B------:R-:W-:-:S05]  /*0510*/  UMOV UR4, UR6 ;  /* 0x0000000600047c82 */ /* 0x000fca0008000000 */
.L_x_2:
[----:B------:R-:W-:-:S09]  /*0520*/  UISETP.NE.AND UP0, UPT, UR5, URZ, UPT ;  /* 0x000000ff0500728c */ /* 0x000fd2000bf05270 */
[----:B------:R-:W-:Y:S05]  /*0530*/  BRA.U !UP0, `(.L_x_4) ;  /* 0x0000000508287547 */ /* 0x000fea000b800000 */
[----:B------:R-:W-:Y:S02]  /*0540*/  UIADD3 UR8, UPT, UPT, UR5, -0x1, URZ ;  /* 0xffffffff05087890 */ /* 0x000fe4000fffe0ff */
[----:B------:R-:W-:Y:S02]  /*0550*/  ULOP3.LUT UP1, UR9, UR12, 0x3, URZ, 0xc0, !UPT ;  /* 0x000000030c097892 */ /* 0x000fe4000f82c0ff */
[----:B------:R-:W-:-:S09]  /*0560*/  UISETP.GE.U32.AND UP0, UPT, UR8, 0x3, UPT ;  /* 0x000000030800788c */ /* 0x000fd2000bf06070 */
[----:B------:R-:W-:Y:S05]  /*0570*/  BRA.U !UP0, `(.L_x_5) ;  /* 0x0000000108807547 */ /* 0x000fea000b800000 */
[----:B------:R-:W0:Y:S01]  /*0580*/  LDC R11, c[0x0][0x380] ;  /* 0x0000e000ff0b7b82 */ /* 0x000e220000000800 */
[C---:B------:R-:W-:Y:S02]  /*0590*/  IADD3 R13, PT, PT, R21.reuse, UR4, RZ ;  /* 0x00000004150d7c10 */ /* 0x040fe4000fffe0ff */
[----:B------:R-:W-:-:S04]  /*05a0*/  IADD3 R10, P0, PT, R21, UR4, RZ ;  /* 0x00000004150a7c10 */ /* 0x000fc8000ff1e0ff */
[----:B------:R-:W-:Y:S01]  /*05b0*/  IADD3.X R12, PT, PT, RZ, RZ, RZ, P0, !PT ;  /* 0x000000ffff0c7210 */ /* 0x000fe200007fe4ff */
[----:B------:R-:W1:Y:S08]  /*05c0*/  LDC.64 R4, c[0x0][0x390] ;  /* 0x0000e400ff047b82 */ /* 0x000e700000000a00 */
[----:B------:R-:W2:Y:S08]  /*05d0*/  LDC.64 R6, c[0x0][0x398] ;  /* 0x0000e600ff067b82 */ /* 0x000eb00000000a00 */
[----:B------:R-:W3:Y:S01]  /*05e0*/  LDC.64 R2, c[0x0][0x398] ;  /* 0x0000e600ff027b82 */ /* 0x000ee20000000a00 */
[----:B0-----:R-:W-:-:S04]  /*05f0*/  IMAD R9, R11, UR4, R17 ;  /* 0x000000040b097c24 */ /* 0x001fc8000f8e0211 */
[----:B-1----:R-:W-:-:S04]  /*0600*/  IMAD.WIDE R4, R9, 0x4, R4 ;  /* 0x0000000409047825 */ /* 0x002fc800078e0204 */
[----:B------:R-:W-:Y:S02]  /*0610*/  IMAD.WIDE R8, R11, 0x4, R4 ;  /* 0x000000040b087825 */ /* 0x000fe400078e0204 */
[----:B------:R-:W4:Y:S02]  /*0620*/  LDG.E R5, desc[UR10][R4.64] ;  /* 0x0000000a04057981 */ /* 0x000f24000c1e1900 */
[----:B--2---:R-:W-:Y:S02]  /*0630*/  IMAD.WIDE.U32 R6, R13, 0x4, R6 ;  /* 0x000000040d067825 */ /* 0x004fe400078e0006 */
[----:B------:R-:W2:Y:S01]  /*0640*/  LDG.E R20, desc[UR10][R8.64] ;  /* 0x0000000a08147981 */ /* 0x000ea2000c1e1900 */
[----:B---3--:R-:W-:-:S03]  /*0650*/  LEA R2, P0, R10, R2, 0x2 ;  /* 0x000000020a027211 */ /* 0x008fc600078010ff */
[----:B------:R-:W4:Y:S01]  /*0660*/  LDG.E R6, desc[UR10][R6.64] ;  /* 0x0000000a06067981 */ /* 0x000f22000c1e1900 */
[----:B------:R-:W-:Y:S01]  /*0670*/  LEA.HI.X R3, R10, R3, R12, 0x2, P0 ;  /* 0x000000030a037211 */ /* 0x000fe200000f140c */
[----:B------:R-:W-:-:S04]  /*0680*/  IMAD.WIDE R12, R11, 0x4, R8 ;  /* 0x000000040b0c7825 */ /* 0x000fc800078e0208 */
[----:B------:R-:W2:Y:S01]  /*0690*/  LDG.E R23, desc[UR10][R2.64+0x4] ;  /* 0x0000040a02177981 */ /* 0x000ea2000c1e1900 */
[----:B------:R-:W-:-:S03]  /*06a0*/  IMAD.WIDE R10, R11, 0x4, R12 ;  /* 0x000000040b0a7825 */ /* 0x000fc600078e020c */
[----:B------:R-:W3:Y:S04]  /*06b0*/  LDG.E R22, desc[UR10][R12.64] ;  /* 0x0000000a0c167981 */ /* 0x000ee8000c1e1900 */
[----:B------:R-:W3:Y:S04]  /*06c0*/  LDG.E R27, desc[UR10][R2.64+0x8] ;  /* 0x0000080a021b7981 */ /* 0x000ee8000c1e1900 */
[----:B------:R-:W5:Y:S04]  /*06d0*/  LDG.E R10, desc[UR10][R10.64] ;  /* 0x0000000a0a0a7981 */ /* 0x000f68000c1e1900 */
[----:B------:R-:W5:Y:S01]  /*06e0*/  LDG.E R29, desc[UR10][R2.64+0xc] ;  /* 0x00000c0a021d7981 */ /* 0x000f62000c1e1900 */
[----:B------:R-:W-:Y:S01]  /*06f0*/  UIADD3 UR4, UPT, UPT, UR4, 0x4, URZ ;  /* 0x0000000404047890 */ /* 0x000fe2000fffe0ff */
[----:B----4-:R-:W-:-:S04]  /*0700*/  FADD R6, R5, -R6 ;  /* 0x8000000605067221 */ /* 0x010fc80000000000 */
[----:B------:R-:W-:Y:S01]  /*0710*/  FFMA R6, R6, R6, R25 ;  /* 0x0000000606067223 */ /* 0x000fe20000000019 */
[----:B--2---:R-:W-:-:S04]  /*0720*/  FADD R23, R20, -R23 ;  /* 0x8000001714177221 */ /* 0x004fc80000000000 */
[----:B------:R-:W-:Y:S01]  /*0730*/  FFMA R6, R23, R23, R6 ;  /* 0x0000001717067223 */ /* 0x000fe20000000006 */
[----:B---3--:R-:W-:-:S04]  /*0740*/  FADD R27, R22, -R27 ;  /* 0x8000001b161b7221 */ /* 0x008fc80000000000 */
[----:B------:R-:W-:Y:S01]  /*0750*/  FFMA R6, R27, R27, R6 ;  /* 0x0000001b1b067223 */ /* 0x000fe20000000006 */
[----:B-----5:R-:W-:-:S04]  /*0760*/  FADD R29, R10, -R29 ;  /* 0x8000001d0a1d7221 */ /* 0x020fc80000000000 */
[----:B------:R-:W-:-:S07]  /*0770*/  FFMA R25, R29, R29, R6 ;  /* 0x0000001d1d197223 */ /* 0x000fce0000000006 */
.L_x_5:
[----:B------:R-:W-:Y:S05]  /*0780*/  BRA.U !UP1, `(.L_x_4) ;  /* 0x0000000109947547 */ /* 0x000fea000b800000 */
[----:B------:R-:W-:Y:S02]  /*0790*/  UISETP.NE.AND UP0, UPT, UR9, 0x1, UPT ;  /* 0x000000010900788c */ /* 0x000fe4000bf05270 */
[----:B------:R-:W-:-:S07]  /*07a0*/  ULOP3.LUT UP1, URZ, UR12, 0x1, URZ, 0xc0, !UPT ;  /* 0x000000010cff7892 */ /* 0x000fce000f82c0ff */
[----:B------:R-:W-:Y:S05]  /*07b0*/  BRA.U !UP0, `(.L_x_6) ;  /* 0x0000000108587547 */ /* 0x000fea000b800000 */
[----:B------:R-:W0:Y:S01]  /*07c0*/  LDC R8, c[0x0][0x380] ;  /* 0x0000e000ff087b82 */ /* 0x000e220000000800 */
[C---:B------:R-:W-:Y:S01]  /*07d0*/  VIADD R11, R21.reuse, UR4 ;  /* 0x00000004150b7c36 */ /* 0x040fe20008000000 */
[----:B------:R-:W-:-:S06]  /*07e0*/  IADD3 R10, P0, PT, R21, UR4, RZ ;  /* 0x00000004150a7c10 */ /* 0x000fcc000ff1e0ff */
[----:B------:R-:W1:Y:S08]  /*07f0*/  LDC.64 R6, c[0x0][0x398] ;  /* 0x0000e600ff067b82 */ /* 0x000e700000000a00 */
[----:B------:R-:W2:Y:S08]  /*0800*/  LDC.64 R4, c[0x0][0x390] ;  /* 0x0000e400ff047b82 */ /* 0x000eb00000000a00 */
[----:B------:R-:W3:Y:S01]  /*0810*/  LDC.64 R2, c[0x0][0x398] ;  /* 0x0000e600ff027b82 */ /* 0x000ee20000000a00 */
[----:B0-----:R-:W-:-:S02]  /*0820*/  IMAD R9, R8, UR4, R17 ;  /* 0x0000000408097c24 */ /* 0x001fc4000f8e0211 */
[----:B-1----:R-:W-:Y:S01]  /*0830*/  IMAD.WIDE.U32 R6, R11, 0x4, R6 ;  /* 0x000000040b067825 */ /* 0x002fe200078e0006 */
[----:B------:R-:W-:-:S05]  /*0840*/  IADD3.X R11, PT, PT, RZ, RZ, RZ, P0, !PT ;  /* 0x000000ffff0b7210 */ /* 0x000fca00007fe4ff */
[----:B------:R-:W4:Y:S01]  /*0850*/  LDG.E R7, desc[UR10][R6.64] ;  /* 0x0000000a06077981 */ /* 0x000f22000c1e1900 */
[----:B--2---:R-:W-:Y:S01]  /*0860*/  IMAD.WIDE R4, R9, 0x4, R4 ;  /* 0x0000000409047825 */ /* 0x004fe200078e0204 */
[----:B---3--:R-:W-:-:S03]  /*0870*/  LEA R2, P0, R10, R2, 0x2 ;  /* 0x000000020a027211 */ /* 0x008fc600078010ff */
[----:B------:R-:W-:Y:S01]  /*0880*/  IMAD.WIDE R8, R8, 0x4, R4 ;  /* 0x0000000408087825 */ /* 0x000fe200078e0204 */
[----:B------:R-:W-:Y:S02]  /*0890*/  LEA.HI.X R3, R10, R3, R11, 0x2, P0 ;  /* 0x000000030a037211 */ /* 0x000fe400000f140b */
[----:B------:R-:W4:Y:S04]  /*08a0*/  LDG.E R10, desc[UR10][R4.64] ;  /* 0x0000000a040a7981 */ /* 0x000f28000c1e1900 */
[----:B------:R-:W2:Y:S04]  /*08b0*/  LDG.E R3, desc[UR10][R2.64+0x4] ;  /* 0x0000040a02037981 */ /* 0x000ea8000c1e1900 */
[----:B------:R-:W2:Y:S01]  /*08c0*/  LDG.E R8, desc[UR10][R8.64] ;  /* 0x0000000a08087981 */ /* 0x000ea2000c1e1900 */
[----:B------:R-:W-:Y:S01]  /*08d0*/  UIADD3 UR4, UPT, UPT, UR4, 0x2, URZ ;  /* 0x0000000204047890 */ /* 0x000fe2000fffe0ff */
[----:B----4-:R-:W-:-:S04]  /*08e0*/  FADD R10, R10, -R7 ;  /* 0x800000070a0a7221 */ /* 0x010fc80000000000 */
[----:B------:R-:W-:Y:S01]  /*08f0*/  FFMA R25, R10, R10, R25 ;  /* 0x0000000a0a197223 */ /* 0x000fe20000000019 */
[----:B--2---:R-:W-:-:S04]  /*0900*/  FADD R10, R8, -R3 ;  /* 0x80000003080a7221 */ /* 0x004fc80000000000 */
[----:B------:R-:W-:-:S07]  /*0910*/  FFMA R25, R10, R10, R25 ;  /* 0x0000000a0a197223 */ /* 0x000fce0000000019 */
.L_x_6:
[----:B------:R-:W-:Y:S05]  /*0920*/  BRA.U !UP1, `(.L_x_4) ;  /* 0x00000001092c7547 */ /* 0x000fea000b800000 */
[----:B------:R-:W0:Y:S01]  /*0930*/  LDC R6, c[0x0][0x380] ;  /* 0x0000e000ff067b82 */ /* 0x000e220000000800 */
[----:B------:R-:W-:-:S07]  /*0940*/  IADD3 R21, PT, PT, R21, UR4, RZ ;  /* 0x0000000415157c10 */ /* 0x000fce000fffe0ff */
[----:B------:R-:W1:Y:S08]  /*0950*/  LDC.64 R4, c[0x0][0x398] ;  /* 0x0000e600ff047b82 */ /* 0x000e700000000a00 */
[----:B------:R-:W2:Y:S01]  /*0960*/  LDC.64 R2, c[0x0][0x390] ;  /* 0x0000e400ff027b82 */ /* 0x000ea20000000a00 */
[----:B0-----:R-:W-:Y:S02]  /*0970*/  IMAD R7, R6, UR4, R17 ;  /* 0x0000000406077c24 */ /* 0x001fe4000f8e0211 */
[----:B-1----:R-:W-:-:S06]  /*0980*/  IMAD.WIDE.U32 R4, R21, 0x4, R4 ;  /* 0x0000000415047825 */ /* 0x002fcc00078e0004 */
[----:B------:R-:W3:Y:S01]  /*0990*/  LDG.E R5, desc[UR10][R4.64] ;  /* 0x0000000a04057981 */ /* 0x000ee2000c1e1900 */
[----:B--2---:R-:W-:-:S06]  /*09a0*/  IMAD.WIDE R2, R7, 0x4, R2 ;  /* 0x0000000407027825 */ /* 0x004fcc00078e0202 */
[----:B------:R-:W3:Y:S02]  /*09b0*/  LDG.E R2, desc[UR10][R2.64] ;  /* 0x0000000a02027981 */ /* 0x000ee4000c1e1900 */
[----:B---3--:R-:W-:-:S04]  /*09c0*/  FADD R6, R2, -R5 ;  /* 0x8000000502067221 */ /* 0x008fc80000000000 */
[----:B------:R-:W-:-:S07]  /*09d0*/  FFMA R25, R6, R6, R25 ;  /* 0x0000000606197223 */ /* 0x000fce0000000019 */
.L_x_4:
[----:B------:R-:W0:Y:S01]  /*09e0*/  LDCU UR4, c[0x0][0x384] ;  /* 0x00007080ff0477ac */ /* 0x000e220008000800 */
[----:B------:R-:W-:Y:S01]  /*09f0*/  VIADD R2, R19, 0x1 ;  /* 0x0000000113027836 */ /* 0x000fe20000000000 */
[----:B------:R-:W-:-:S04]  /*0a00*/  FSETP.GEU.AND P0, PT, R25, R18, PT ;  /* 0x000000121900720b */ /* 0x000fc80003f0e000 */
[----:B------:R-:W-:Y:S02]  /*0a10*/  SEL R16, R19, R16, !P0 ;  /* 0x0000001013107207 */ /* 0x000fe40004000000 */
[----:B------:R-:W-:Y:S02]  /*0a20*/  FSEL R18, R25, R18, !P0 ;  /* 0x0000001219127208 */ /* 0x000fe40004000000 */
[----:B0-----:R-:W-:-:S13]  /*0a30*/  ISETP.NE.AND P1, PT, R2, UR4, PT ;  /* 0x0000000402007c0c */ /* 0x001fda000bf25270 */
[----:B------:R-:W-:Y:S05]  /*0a40*/  @!P1 BRA `(.L_x_0) ;  /* 0x0000000400049947 */ /* 0x000fea0003800000 */
[----:B------:R-:W-:Y:S01]  /*0a50*/  MOV R19, R2 ;  /* 0x0000000200137202 */ /* 0x000fe20000000f00 */
[----:B------:R-:W-:Y:S06]  /*0a60*/  BRA `(.L_x_7) ;  /* 0xfffffff400b47947 */ /* 0x000fec000383ffff */
.L_x_1:
[----:B------:R-:W-:Y:S01]  /*0a70*/  UISETP.GE.U32.AND UP0, UPT, UR4, 0x4, UPT ;  /* 0x000000040400788c */ /* 0x000fe2000bf06070 */
[----:B------:R-:W-:Y:S01]  /*0a80*/  HFMA2 R16, -RZ, RZ, 0, 0 ;  /* 0x00000000ff107431 */ /* 0x000fe200000001ff */
[----:B------:R-:W-:Y:S01]  /*0a90*/  MOV R2, 0x7f61b1e6 ;  /* 0x7f61b1e600027802 */ /* 0x000fe20000000f00 */
[----:B------:R-:W-:Y:S01]  /*0aa0*/  IMAD.MOV.U32 R3, RZ, RZ, RZ ;  /* 0x000000ffff037224 */ /* 0x000fe200078e00ff */
[----:B------:R-:W-:-:S05]  /*0ab0*/  ULOP3.LUT UR5, UR4, 0x3, URZ, 0xc0, !UPT ;  /* 0x0000000304057892 */ /* 0x000fca000f8ec0ff */
[----:B------:R-:W-:Y:S07]  /*0ac0*/  BRA.U !UP0, `(.L_x_8) ;  /* 0x0000000108bc7547 */ /* 0x000fee000b800000 */
[----:B------:R-:W-:Y:S01]  /*0ad0*/  ULOP3.LUT UR4, UR4, 0x7ffffffc, URZ, 0xc0, !UPT ;  /* 0x7ffffffc04047892 */ /* 0x000fe2000f8ec0ff */
[----:B------:R-:W-:Y:S01]  /*0ae0*/  MOV R2, 0x7f61b1e6 ;  /* 0x7f61b1e600027802 */ /* 0x000fe20000000f00 */
[----:B------:R-:W-:Y:S01]  /*0af0*/  IMAD.MOV.U32 R4, RZ, RZ, RZ ;  /* 0x000000ffff047224 */ /* 0x000fe200078e00ff */
[----:B------:R-:W-:Y:S01]  /*0b00*/  MOV R16, RZ ;  /* 0x000000ff00107202 */ /* 0x000fe20000000f00 */
[----:B------:R-:W-:Y:S02]  /*0b10*/  UISETP.GT.AND UP0, UPT, UR4, URZ, UPT ;  /* 0x000000ff0400728c */ /* 0x000fe4000bf04270 */
[----:B------:R-:W-:-:S07]  /*0b20*/  MOV R3, UR4 ;  /* 0x0000000400037c02 */ /* 0x000fce0008000f00 */
[----:B------:R-:W-:Y:S05]  /*0b30*/  BRA.U !UP0, `(.L_x_9) ;  /* 0x0000000108887547 */ /* 0x000fea000b800000 */
[----:B------:R-:W-:Y:S01]  /*0b40*/  IMAD.IADD R5, R3, 0x1, -R4 ;  /* 0x0000000103057824 */ /* 0x000fe200078e0a04 */
[----:B------:R-:W-:-:S04]  /*0b50*/  PLOP3.LUT P0, PT, PT, PT, PT, 0x80, 0x8 ;  /* 0x000000000008781c */ /* 0x000fc80003f0f070 */
[----:B------:R-:W-:-:S13]  /*0b60*/  ISETP.GT.AND P1, PT, R5, 0xc, PT ;  /* 0x0000000c0500780c */ /* 0x000fda0003f24270 */
[----:B------:R-:W-:Y:S05]  /*0b70*/  @!P1 BRA `(.L_x_10) ;  /* 0x0000000000449947 */ /* 0x000fea0003800000 */
[----:B------:R-:W-:Y:S02]  /*0b80*/  PLOP3.LUT P0, PT, PT, PT, PT, 0x8, 0x80 ;  /* 0x000000000080781c */ /* 0x000fe40003f0e170 */
[----:B------:R-:W-:-:S11]  /*0b90*/  IADD3 R5, PT, PT, R3, -0xc, RZ ;  /* 0xfffffff403057810 */ /* 0x000fd60007ffe0ff */
.L_x_11:
[----:B------:R-:W-:-:S04]  /*0ba0*/  FSETP.GT.AND P2, PT, R2, RZ, PT ;  /* 0x000000ff0200720b */ /* 0x000fc80003f44000 */
[----:B------:R-:W-:Y:S02]  /*0bb0*/  FSEL R2, R2, RZ, !P2 ;  /* 0x000000ff02027208 */ /* 0x000fe40005000000 */
[----:B------:R-:W-:Y:S02]  /*0bc0*/  SEL R16, R4, R16, P2 ;  /* 0x0000001004107207 */ /* 0x000fe40001000000 */
[----:B------:R-:W-:-:S04]  /*0bd0*/  FSETP.GT.AND P3, PT, R2, RZ, PT ;  /* 0x000000ff0200720b */ /* 0x000fc80003f64000 */
[----:B------:R-:W-:-:S04]  /*0be0*/  FSEL R2, R2, RZ, !P3 ;  /* 0x000000ff02027208 */ /* 0x000fc80005800000 */
[----:B------:R-:W-:-:S04]  /*0bf0*/  FSETP.GT.AND P4, PT, R2, RZ, PT ;  /* 0x000000ff0200720b */ /* 0x000fc80003f84000 */
[----:B------:R-:W-:Y:S02]  /*0c00*/  FSEL R2, R2, RZ, !P4 ;  /* 0x000000ff02027208 */ /* 0x000fe40006000000 */
[----:B------:R-:W-:Y:S02]  /*0c10*/  @P3 IADD3 R16, PT, PT, R4, 0x4, RZ ;  /* 0x0000000404103810 */ /* 0x000fe40007ffe0ff */
[----:B------:R-:W-:-:S04]  /*0c20*/  FSETP.GT.AND P1, PT, R2, RZ, PT ;  /* 0x000000ff0200720b */ /* 0x000fc80003f24000 */
[----:B------:R-:W-:Y:S01]  /*0c30*/  FSEL R2, R2, RZ, !P1 ;  /* 0x000000ff02027208 */ /* 0x000fe20004800000 */
[----:B------:R-:W-:-:S08]  /*0c40*/  @P4 VIADD R16, R4, 0x8 ;  /* 0x0000000804104836 */ /* 0x000fd00000000000 */
[C---:B------:R-:W-:Y:S02]  /*0c50*/  @P1 IADD3 R16, PT, PT, R4.reuse, 0xc, RZ ;  /* 0x0000000c04101810 */ /* 0x040fe40007ffe0ff */
[----:B------:R-:W-:-:S04]  /*0c60*/  IADD3 R4, PT, PT, R4, 0x10, RZ ;  /* 0x0000001004047810 */ /* 0x000fc80007ffe0ff */
[----:B------:R-:W-:-:S13]  /*0c70*/  ISETP.GE.AND P2, PT, R4, R5, PT ;  /* 0x000000050400720c */ /* 0x000fda0003f46270 */
[----:B------:R-:W-:Y:S05]  /*0c80*/  @!P2 BRA `(.L_x_11) ;  /* 0xfffffffc00c4a947 */ /* 0x000fea000383ffff */
.L_x_10:
[----:B------:R-:W-:-:S05]  /*0c90*/  IMAD.IADD R5, R3, 0x1, -R4 ;  /* 0x0000000103057824 */ /* 0x000fca00078e0a04 */
[----:B------:R-:W-:-:S13]  /*0ca0*/  ISETP.GT.AND P1, PT, R5, 0x4, PT ;  /* 0x000000040500780c */ /* 0x000fda0003f24270 */
[----:B------:R-:W-:Y:S05]  /*0cb0*/  @!P1 BRA `(.L_x_12) ;  /* 0x0000000000209947 */ /* 0x000fea0003800000 */
[C---:B------:R-:W-:Y:S02]  /*0cc0*/  FSETP.GT.AND P1, PT, R2.reuse, RZ, PT ;  /* 0x000000ff0200720b */ /* 0x040fe40003f24000 */
[----:B------:R-:W-:Y:S02]  /*0cd0*/  PLOP3.LUT P0, PT, PT, PT, PT, 0x8, 0x80 ;  /* 0x000000000080781c */ /* 0x000fe40003f0e170 */
[----:B------:R-:W-:Y:S02]  /*0ce0*/  FSEL R2, R2, RZ, !P1 ;  /* 0x000000ff02027208 */ /* 0x000fe40004800000 */
[----:B------:R-:W-:Y:S02]  /*0cf0*/  SEL R16, R4, R16, P1 ;  /* 0x0000001004107207 */ /* 0x000fe40000800000 */
[----:B------:R-:W-:-:S04]  /*0d00*/  FSETP.GT.AND P2, PT, R2, RZ, PT ;  /* 0x000000ff0200720b */ /* 0x000fc80003f44000 */
[----:B------:R-:W-:-:S09]  /*0d10*/  FSEL R2, R2, RZ, !P2 ;  /* 0x000000ff02027208 */ /* 0x000fd20005000000 */
[C---:B------:R-:W-:Y:S02]  /*0d20*/  @P2 IADD3 R16, PT, PT, R4.reuse, 0x4, RZ ;  /* 0x0000000404102810 */ /* 0x040fe40007ffe0ff */
[----:B------:R-:W-:-:S07]  /*0d30*/  IADD3 R4, PT, PT, R4, 0x8, RZ ;  /* 0x0000000804047810 */ /* 0x000fce0007ffe0ff */
.L_x_12:
[----:B------:R-:W-:-:S13]  /*0d40*/  ISETP.NE.OR P0, PT, R4, R3, P0 ;  /* 0x000000030400720c */ /* 0x000fda0000705670 */
[----:B------:R-:W-:Y:S05]  /*0d50*/  @!P0 BRA `(.L_x_8) ;  /* 0x0000000000188947 */ /* 0x000fea0003800000 */
.L_x_9:
[----:B------:R-:W-:-:S04]  /*0d60*/  FSETP.GT.AND P1, PT, R2, RZ, PT ;  /* 0x000000ff0200720b */ /* 0x000fc80003f24000 */
[C---:B------:R-:W-:Y:S01]  /*0d70*/  SEL R16, R4.reuse, R16, P1 ;  /* 0x0000001004107207 */ /* 0x040fe20000800000 */
[----:B------:R-:W-:Y:S01]  /*0d80*/  VIADD R4, R4, 0x4 ;  /* 0x0000000404047836 */ /* 0x000fe20000000000 */
[----:B------:R-:W-:-:S04]  /*0d90*/  FSEL R2, R2, RZ, !P1 ;  /* 0x000000ff02027208 */ /* 0x000fc80004800000 */
[----:B------:R-:W-:-:S13]  /*0da0*/  ISETP.NE.AND P0, PT, R4, R3, PT ;  /* 0x000000030400720c */ /* 0x000fda0003f05270 */
[----:B------:R-:W-:Y:S05]  /*0db0*/  @P0 BRA `(.L_x_9) ;  /* 0xfffffffc00e80947 */ /* 0x000fea000383ffff */
.L_x_8:
[----:B------:R-:W-:-:S09]  /*0dc0*/  UISETP.NE.AND UP0, UPT, UR5, URZ, UPT ;  /* 0x000000ff0500728c */ /* 0x000fd2000bf05270 */
[----:B------:R-:W-:Y:S05]  /*0dd0*/  BRA.U !UP0, `(.L_x_0) ;  /* 0x0000000108207547 */ /* 0x000fea000b800000 */
[----:B------:R-:W-:-:S05]  /*0de0*/  UMOV UR4, URZ ;  /* 0x000000ff00047c82 */ /* 0x000fca0008000000 */
.L_x_13:
[----:B------:R-:W-:Y:S01]  /*0df0*/  UIADD3 UR4, UPT, UPT, UR4, 0x1, URZ ;  /* 0x0000000104047890 */ /* 0x000fe2000fffe0ff */
[----:B------:R-:W-:-:S03]  /*0e00*/  FSETP.GT.AND P0, PT, R2, RZ, PT ;  /* 0x000000ff0200720b */ /* 0x000fc60003f04000 */
[----:B------:R-:W-:Y:S01]  /*0e10*/  UISETP.NE.AND UP0, UPT, UR4, UR5, UPT ;  /* 0x000000050400728c */ /* 0x000fe2000bf05270 */
[C---:B------:R-:W-:Y:S02]  /*0e20*/  SEL R16, R3.reuse, R16, P0 ;  /* 0x0000001003107207 */ /* 0x040fe40000000000 */
[----:B------:R-:W-:Y:S02]  /*0e30*/  FSEL R2, R2, RZ, !P0 ;  /* 0x000000ff02027208 */ /* 0x000fe40004000000 */
[----:B------:R-:W-:-:S04]  /*0e40*/  IADD3 R3, PT, PT, R3, 0x1, RZ ;  /* 0x0000000103037810 */ /* 0x000fc80007ffe0ff */
[----:B------:R-:W-:Y:S05]  /*0e50*/  BRA.U UP0, `(.L_x_13) ;  /* 0xfffffffd00e47547 */ /* 0x000fea000b83ffff */
.L_x_0:
[----:B------:R-:W0:Y:S01]  /*0e60*/  LDC.64 R2, c[0x0][0x3a0] ;  /* 0x0000e800ff027b82 */ /* 0x000e220000000a00 */
[----:B-1-3--:R-:W-:-:S04]  /*0e70*/  LEA R15, R15, R0, 0x5 ;  /* 0x000000000f0f7211 */ /* 0x00afc800078e28ff */
[----:B----4-:R-:W-:-:S05]  /*0e80*/  LEA R15, R14, R15, 0xa ;  /* 0x0000000f0e0f7211 */ /* 0x010fca00078e50ff */
[----:B0-----:R-:W-:-:S05]  /*0e90*/  IMAD.WIDE.U32 R2, R15, 0x4, R2 ;  /* 0x000000040f027825 */ /* 0x001fca00078e0002 */
[----:B------:R-:W-:Y:S01]  /*0ea0*/  STG.E desc[UR10][R2.64], R16 ;  /* 0x0000001002007986 */ /* 0x000fe2000c10190a */
[----:B------:R-:W-:Y:S05]  /*0eb0*/  EXIT ;  /* 0x000000000000794d */ /* 0x000fea0003800000 */
.L_x_14:
[----:B------:R-:W-:-:S00]  /*0ec0*/  BRA `(.L_x_14) ;  /* 0xfffffffc00fc7947 */ /* 0x000fc0000383ffff */
[----:B------:R-:W-:-:S00]  /*0ed0*/  NOP ;  /* 0x0000000000007918 */ /* 0x000fc00000000000 */
        /* <DEDUP_REMOVED lines=10> */
.L_x_15:


//--------------------- .nv.shared.reserved.0     --------------------------
	.section	.nv.shared.reserved.0,"aw",@nobits
	.weak		__nv_reservedSMEM_offset_0_alias
	.size		__nv_reservedSMEM_offset_0_alias, 0, 64
	.other		__nv_reservedSMEM_offset_0_alias,@"STO_CUDA_RESERVED_SHARED STV_DEFAULT"
__nv_reservedSMEM_offset_0_alias:
	.zero		0
	.zero		64


//--------------------- .nv.constant0.kmeans      --------------------------
	.section	.nv.constant0.kmeans,"a",@progbits
	.sectionflags	@""
	.align	4
.nv.constant0.kmeans:
	.zero		936


//--------------------- SYMBOLS --------------------------

	.type		.nv.reservedSmem.offset0,@object
	.size		.nv.reservedSmem.offset0,0x4
